//
// Generated by NVIDIA NVVM Compiler
//
// Compiler Build ID: CL-36424714
// Cuda compilation tools, release 13.0, V13.0.88
// Based on NVVM 20.0.0
//

.version 9.0
.target sm_100
.address_size 64

	// .globl	_Z10testKerneli
.extern .func  (.param .b32 func_retval0) vprintf
(
	.param .b64 vprintf_param_0,
	.param .b64 vprintf_param_1
)
;
.global .align 1 .b8 $str[24] = {91, 37, 100, 44, 32, 37, 100, 93, 58, 9, 9, 86, 97, 108, 117, 101, 32, 105, 115, 58, 37, 103, 10};

.visible .entry _Z10testKerneli(
	.param .u32 _Z10testKerneli_param_0
)
{
	.local .align 16 .b8 	__local_depot0[16];
	.reg .b64 	%SP;
	.reg .b64 	%SPL;
	.reg .b32 	%r<14>;
	.reg .b64 	%rd<6>;

	mov.u64 	%SPL, __local_depot0;
	cvta.local.u64 	%SP, %SPL;
	add.u64 	%rd1, %SP, 0;
	add.u64 	%rd2, %SPL, 0;
	mov.u32 	%r1, %ctaid.y;
	mov.u32 	%r2, %nctaid.x;
	mov.u32 	%r3, %ctaid.x;
	mad.lo.s32 	%r4, %r1, %r2, %r3;
	mov.u32 	%r5, %tid.z;
	mov.u32 	%r6, %ntid.x;
	mov.u32 	%r7, %ntid.y;
	mov.u32 	%r8, %tid.y;
	mov.u32 	%r9, %tid.x;
	mad.lo.s32 	%r10, %r7, %r5, %r8;
	mad.lo.s32 	%r11, %r10, %r6, %r9;
	st.local.v2.u32 	[%rd2], {%r4, %r11};
	mov.b64 	%rd3, 4611235658464650854;
	st.local.u64 	[%rd2+8], %rd3;
	mov.u64 	%rd4, $str;
	cvta.global.u64 	%rd5, %rd4;
	{ // callseq 0, 0
	.param .b64 param0;
	st.param.b64 	[param0], %rd5;
	.param .b64 param1;
	st.param.b64 	[param1], %rd1;
	.param .b32 retval0;
	call.uni (retval0), 
	vprintf, 
	(
	param0, 
	param1
	);
	ld.param.b32 	%r12, [retval0];
	} // callseq 0
	ret;

}


// ===== COMPILED SASS (sm_100) =====

	.target	sm_100

	.elftype	@"ET_EXEC"


//--------------------- .note.nv.tkinfo           --------------------------
	.section	.note.nv.tkinfo,"",@"SHT_NOTE"
	.sectionflags	@"SHF_NOTE_NV_TKINFO"
	.tkinfo
        /*0018*/ 	.word	0x00000002
        /*0030*/ 	.string	""
        /*0030*/ 	.string	"ptxas"
        /*0030*/ 	.string	"Cuda compilation tools, release 13.0, V13.0.88"
        /*0030*/ 	.string	"Build cuda_13.0.r13.0/compiler.36424714_0"
        /*0030*/ 	.string	"-arch sm_100 -m 64 "



//--------------------- .note.nv.cuinfo           --------------------------
	.section	.note.nv.cuinfo,"",@"SHT_NOTE"
	.sectionflags	@"SHF_NOTE_NV_CUINFO"
        /*0018*/ 	.short	0x0002
        /*001a*/ 	.short	0x0064
        /*001c*/ 	.short	0x0082
	.zero		2


//--------------------- .nv.info                  --------------------------
	.section	.nv.info,"",@"SHT_CUDA_INFO"
	.align	4


	//----- nvinfo : EIATTR_REGCOUNT
	.align		4
        /*0000*/ 	.byte	0x04, 0x2f
        /*0002*/ 	.short	(.L_2 - .L_1)
	.align		4
.L_1:
        /*0004*/ 	.word	index@(_Z10testKerneli)
        /*0008*/ 	.word	0x00000018


	//----- nvinfo : EIATTR_FRAME_SIZE
	.align		4
.L_2:
        /*000c*/ 	.byte	0x04, 0x11
        /*000e*/ 	.short	(.L_4 - .L_3)
	.align		4
.L_3:
        /*0010*/ 	.word	index@(_Z10testKerneli)
        /*0014*/ 	.word	0x00000010


	//----- nvinfo : EIATTR_MIN_STACK_SIZE
	.align		4
.L_4:
        /*0018*/ 	.byte	0x04, 0x12
        /*001a*/ 	.short	(.L_6 - .L_5)
	.align		4
.L_5:
        /*001c*/ 	.word	index@(_Z10testKerneli)
        /*0020*/ 	.word	0x00000010
.L_6:


//--------------------- .nv.compat                --------------------------
	.section	.nv.compat,"",@"SHT_CUDA_COMPAT_INFO"
	.align	4
        /*0000*/ 	.byte	0x02, 0x09, 0x00, 0x00, 0x02, 0x02, 0x01, 0x00, 0x02, 0x05, 0x05, 0x00, 0x03, 0x07, 0x01, 0x01
        /*0010*/ 	.byte	0x02, 0x03, 0x00, 0x00, 0x02, 0x06, 0x01, 0x00, 0x04, 0x0b, 0x08, 0x00, 0x09, 0x00, 0x00, 0x00
        /*0020*/ 	.byte	0x00, 0x00, 0x00, 0x00


//--------------------- .nv.info._Z10testKerneli  --------------------------
	.section	.nv.info._Z10testKerneli,"",@"SHT_CUDA_INFO"
	.sectionflags	@""
	.align	4


	//----- nvinfo : EIATTR_CUDA_API_VERSION
	.align		4
        /*0000*/ 	.byte	0x04, 0x37
        /*0002*/ 	.short	(.L_8 - .L_7)
.L_7:
        /*0004*/ 	.word	0x00000082


	//----- nvinfo : EIATTR_KPARAM_INFO
	.align		4
.L_8:
        /*0008*/ 	.byte	0x04, 0x17
        /*000a*/ 	.short	(.L_10 - .L_9)
.L_9:
        /*000c*/ 	.word	0x00000000
        /*0010*/ 	.short	0x0000
        /*0012*/ 	.short	0x0000
        /*0014*/ 	.byte	0x00, 0xf0, 0x11, 0x00


	//----- nvinfo : EIATTR_SPARSE_MMA_MASK
	.align		4
.L_10:
        /*0018*/ 	.byte	0x03, 0x50
        /*001a*/ 	.short	0x0000


	//----- nvinfo : EIATTR_MAXREG_COUNT
	.align		4
        /*001c*/ 	.byte	0x03, 0x1b
        /*001e*/ 	.short	0x00ff


	//----- nvinfo : EIATTR_EXTERNS
	.align		4
        /*0020*/ 	.byte	0x04, 0x0f
        /*0022*/ 	.short	(.L_12 - .L_11)


	//   ....[0]....
	.align		4
.L_11:
        /*0024*/ 	.word	index@(vprintf)


	//----- nvinfo : EIATTR_MERCURY_ISA_VERSION
	.align		4
.L_12:
        /*0028*/ 	.byte	0x03, 0x5f
        /*002a*/ 	.short	0x0101


	//----- nvinfo : EIATTR_VRC_CTA_INIT_COUNT
	.align		4
        /*002c*/ 	.byte	0x02, 0x4a
	.zero		1
	.zero		1


	//----- nvinfo : EIATTR_SYSCALL_OFFSETS
	.align		4
        /*0030*/ 	.byte	0x04, 0x46
        /*0032*/ 	.short	(.L_14 - .L_13)


	//   ....[0]....
.L_13:
        /*0034*/ 	.word	0x000001b0


	//----- nvinfo : EIATTR_EXIT_INSTR_OFFSETS
	.align		4
.L_14:
        /*0038*/ 	.byte	0x04, 0x1c
        /*003a*/ 	.short	(.L_16 - .L_15)


	//   ....[0]....
.L_15:
        /*003c*/ 	.word	0x000001c0


	//----- nvinfo : EIATTR_CBANK_PARAM_SIZE
	.align		4
.L_16:
        /*0040*/ 	.byte	0x03, 0x19
        /*0042*/ 	.short	0x0004


	//----- nvinfo : EIATTR_PARAM_CBANK
	.align		4
        /*0044*/ 	.byte	0x04, 0x0a
        /*0046*/ 	.short	(.L_18 - .L_17)
	.align		4
.L_17:
        /*0048*/ 	.word	index@(.nv.constant0._Z10testKerneli)
        /*004c*/ 	.short	0x0380
        /*004e*/ 	.short	0x0004


	//----- nvinfo : EIATTR_SW_WAR
	.align		4
.L_18:
        /*0050*/ 	.byte	0x04, 0x36
        /*0052*/ 	.short	(.L_20 - .L_19)
.L_19:
        /*0054*/ 	.word	0x00000008
.L_20:


//--------------------- .nv.callgraph             --------------------------
	.section	.nv.callgraph,"",@"SHT_CUDA_CALLGRAPH"
	.align	4
	.sectionentsize	8
	.align		4
        /*0000*/ 	.word	0x00000000
	.align		4
        /*0004*/ 	.word	0xffffffff
	.align		4
        /*0008*/ 	.word	index@(_Z10testKerneli)
	.align		4
        /*000c*/ 	.word	index@(vprintf)
	.align		4
        /*0010*/ 	.word	0x00000000
	.align		4
        /*0014*/ 	.word	0xfffffffe
	.align		4
        /*0018*/ 	.word	0x00000000
	.align		4
        /*001c*/ 	.word	0xfffffffd
	.align		4
        /*0020*/ 	.word	0x00000000
	.align		4
        /*0024*/ 	.word	0xfffffffc


//--------------------- .nv.constant4             --------------------------
	.section	.nv.constant4,"a",@progbits
	.align	8
	.align		8
.nv.constant4:
        /*0000*/ 	.dword	vprintf
	.align		8
        /*0008*/ 	.dword	$str


//--------------------- .text._Z10testKerneli     --------------------------
	.section	.text._Z10testKerneli,"ax",@progbits
	.align	128
        .global         _Z10testKerneli
        .type           _Z10testKerneli,@function
        .size           _Z10testKerneli,(.L_x_2 - _Z10testKerneli)
        .other          _Z10testKerneli,@"STO_CUDA_ENTRY STV_DEFAULT"
_Z10testKerneli:
.text._Z10testKerneli:
[----:B------:R-:W0:Y:S01]  /*0000*/  LDC R1, c[0x0][0x37c] ;  /* 0x0000df00ff017b82 */ /* 0x000e220000000800 */
[----:B------:R-:W1:Y:S01]  /*0010*/  S2R R3, SR_TID.Z ;  /* 0x0000000000037919 */ /* 0x000e620000002300 */
[----:B------:R-:W2:Y:S06]  /*0020*/  LDCU UR5, c[0x0][0x2fc] ;  /* 0x00005f80ff0577ac */ /* 0x000eac0008000800 */
[----:B------:R-:W3:Y:S01]  /*0030*/  S2UR UR4, SR_CTAID.Y ;  /* 0x00000000000479c3 */ /* 0x000ee20000002600 */
[----:B------:R-:W-:Y:S01]  /*0040*/  HFMA2 R11, -RZ, RZ, 1.998046875, 1638 ;  /* 0x3ffe6666ff0b7431 */ /* 0x000fe200000001ff */
[----:B------:R-:W1:Y:S01]  /*0050*/  S2R R0, SR_TID.Y ;  /* 0x0000000000007919 */ /* 0x000e620000002200 */
[----:B0-----:R-:W-:-:S02]  /*0060*/  VIADD R1, R1, 0xfffffff0 ;  /* 0xfffffff001017836 */ /* 0x001fc40000000000 */
[----:B------:R-:W-:Y:S01]  /*0070*/  IMAD.MOV.U32 R10, RZ, RZ, 0x66666666 ;  /* 0x66666666ff0a7424 */ /* 0x000fe200078e00ff */
[----:B------:R-:W3:Y:S02]  /*0080*/  S2R R5, SR_CTAID.X ;  /* 0x0000000000057919 */ /* 0x000ee40000002500 */
[----:B------:R-:W3:Y:S01]  /*0090*/  LDC R2, c[0x0][0x370] ;  /* 0x0000dc00ff027b82 */ /* 0x000ee20000000800 */
[----:B------:R-:W0:Y:S01]  /*00a0*/  LDCU UR6, c[0x0][0x360] ;  /* 0x00006c00ff0677ac */ /* 0x000e220008000800 */
[----:B------:R-:W0:Y:S01]  /*00b0*/  S2R R4, SR_TID.X ;  /* 0x0000000000047919 */ /* 0x000e220000002100 */
[----:B------:R-:W1:Y:S01]  /*00c0*/  LDCU UR7, c[0x0][0x364] ;  /* 0x00006c80ff0777ac */ /* 0x000e620008000800 */
[----:B------:R4:W-:Y:S01]  /*00d0*/  STL.64 [R1+0x8], R10 ;  /* 0x0000080a01007387 */ /* 0x0009e20000100a00 */
[----:B-1----:R-:W-:Y:S01]  /*00e0*/  IMAD R3, R3, UR7, R0 ;  /* 0x0000000703037c24 */ /* 0x002fe2000f8e0200 */
[----:B------:R-:W-:Y:S01]  /*00f0*/  MOV R0, 0x0 ;  /* 0x0000000000007802 */ /* 0x000fe20000000f00 */
[----:B---3--:R-:W-:Y:S01]  /*0100*/  IMAD R2, R2, UR4, R5 ;  /* 0x0000000402027c24 */ /* 0x008fe2000f8e0205 */
[----:B------:R-:W1:Y:S02]  /*0110*/  LDCU UR4, c[0x0][0x2f8] ;  /* 0x00005f00ff0477ac */ /* 0x000e640008000800 */
[----:B------:R4:W3:Y:S01]  /*0120*/  LDC.64 R8, c[0x4][R0] ;  /* 0x0100000000087b82 */ /* 0x0008e20000000a00 */
[----:B0-----:R-:W-:Y:S01]  /*0130*/  IMAD R3, R3, UR6, R4 ;  /* 0x0000000603037c24 */ /* 0x001fe2000f8e0204 */
[----:B------:R-:W0:Y:S04]  /*0140*/  LDCU.64 UR6, c[0x4][0x8] ;  /* 0x01000100ff0677ac */ /* 0x000e280008000a00 */
[----:B------:R4:W-:Y:S01]  /*0150*/  STL.64 [R1], R2 ;  /* 0x0000000201007387 */ /* 0x0009e20000100a00 */
[----:B-1----:R-:W-:Y:S01]  /*0160*/  IADD3 R6, P0, PT, R1, UR4, RZ ;  /* 0x0000000401067c10 */ /* 0x002fe2000ff1e0ff */
[----:B0-----:R-:W-:Y:S01]  /*0170*/  IMAD.U32 R4, RZ, RZ, UR6 ;  /* 0x00000006ff047e24 */ /* 0x001fe2000f8e00ff */
[----:B------:R-:W-:-:S02]  /*0180*/  MOV R5, UR7 ;  /* 0x0000000700057c02 */ /* 0x000fc40008000f00 */
[----:B--2-4-:R-:W-:-:S09]  /*0190*/  IADD3.X R7, PT, PT, RZ, UR5, RZ, P0, !PT ;  /* 0x00000005ff077c10 */ /* 0x014fd200087fe4ff */
[----:B------:R-:W-:-:S07]  /*01a0*/  LEPC R20, `(.L_x_0) ;  /* 0x000000001014794e */ /* 0x000fce0000000000 */
[----:B---3--:R-:W-:Y:S05]  /*01b0*/  CALL.ABS.NOINC R8 ;  /* 0x0000000008007343 */ /* 0x008fea0003c00000 */
.L_x_0:
[----:B------:R-:W-:Y:S05]  /*01c0*/  EXIT ;  /* 0x000000000000794d */ /* 0x000fea0003800000 */
.L_x_1:
[----:B------:R-:W-:-:S00]  /*01d0*/  BRA `(.L_x_1) ;  /* 0xfffffffc00fc7947 */ /* 0x000fc0000383ffff */
[----:B------:R-:W-:-:S00]  /*01e0*/  NOP ;  /* 0x0000000000007918 */ /* 0x000fc00000000000 */
        /* <DEDUP_REMOVED lines=9> */
.L_x_2:


//--------------------- .nv.global.init           --------------------------
	.section	.nv.global.init,"aw",@progbits
.nv.global.init:
	.type		$str,@object
	.size		$str,(.L_0 - $str)
$str:
        /*0000*/ 	.byte	0x5b, 0x25, 0x64, 0x2c, 0x20, 0x25, 0x64, 0x5d, 0x3a, 0x09, 0x09, 0x56, 0x61, 0x6c, 0x75, 0x65
        /*0010*/ 	.byte	0x20, 0x69, 0x73, 0x3a, 0x25, 0x67, 0x0a, 0x00
.L_0:


//--------------------- .nv.shared.reserved.0     --------------------------
	.section	.nv.shared.reserved.0,"aw",@nobits
	.weak		__nv_reservedSMEM_offset_0_alias
	.size		__nv_reservedSMEM_offset_0_alias, 0, 64
	.other		__nv_reservedSMEM_offset_0_alias,@"STO_CUDA_RESERVED_SHARED STV_DEFAULT"
__nv_reservedSMEM_offset_0_alias:
	.zero		0
	.zero		64


//--------------------- .nv.constant0._Z10testKerneli --------------------------
	.section	.nv.constant0._Z10testKerneli,"a",@progbits
	.sectionflags	@""
	.align	4
.nv.constant0._Z10testKerneli:
	.zero		900


//--------------------- SYMBOLS --------------------------

	.type		.nv.reservedSmem.offset0,@object
	.size		.nv.reservedSmem.offset0,0x4
	.type		vprintf,@function
